	.headerflags	@"EF_CUDA_TEXMODE_UNIFIED EF_CUDA_64BIT_ADDRESS EF_CUDA_ACCELERATORS EF_CUDA_SM90 EF_CUDA_VIRTUAL_SM(EF_CUDA_SM90)"
	.elftype	@"ET_EXEC"


//--------------------- .nv.info                  --------------------------
	.section	.nv.info,"",@"SHT_CUDA_INFO"
	.align	4


	//----- nvinfo : EIATTR_REGCOUNT
	.align		4
        /*0000*/ 	.byte	0x04, 0x2f
        /*0002*/ 	.short	(.L_3 - .L_2)
	.align		4
.L_2:
        /*0004*/ 	.word	index@(triton_poi_fused__native_batch_norm_legit_no_training_relu_threshold_backward_6)
        /*0008*/ 	.word	0x00000012


	//----- nvinfo : EIATTR_MIN_STACK_SIZE
	.align		4
.L_3:
        /*000c*/ 	.byte	0x04, 0x12
        /*000e*/ 	.short	(.L_5 - .L_4)
	.align		4
.L_4:
        /*0010*/ 	.word	index@(triton_poi_fused__native_batch_norm_legit_no_training_relu_threshold_backward_6)
        /*0014*/ 	.word	0x00000000


	//----- nvinfo : EIATTR_FRAME_SIZE
	.align		4
.L_5:
        /*0018*/ 	.byte	0x04, 0x11
        /*001a*/ 	.short	(.L_7 - .L_6)
	.align		4
.L_6:
        /*001c*/ 	.word	index@(triton_poi_fused__native_batch_norm_legit_no_training_relu_threshold_backward_6)
        /*0020*/ 	.word	0x00000000


	//----- nvinfo : EIATTR_MIN_STACK_SIZE
	.align		4
.L_7:
        /*0024*/ 	.byte	0x04, 0x12
        /*0026*/ 	.short	(.L_9 - .L_8)
	.align		4
.L_8:
        /*0028*/ 	.word	index@(triton_poi_fused__native_batch_norm_legit_no_training_relu_threshold_backward_6)
        /*002c*/ 	.word	0x00000000
.L_9:


//--------------------- .nv.info.triton_poi_fused__native_batch_norm_legit_no_training_relu_threshold_backward_6 --------------------------
	.section	.nv.info.triton_poi_fused__native_batch_norm_legit_no_training_relu_threshold_backward_6,"",@"SHT_CUDA_INFO"
	.sectionflags	@""
	.align	4


	//----- nvinfo : EIATTR_CUDA_API_VERSION
	.align		4
        /*0000*/ 	.byte	0x04, 0x37
        /*0002*/ 	.short	(.L_11 - .L_10)
.L_10:
        /*0004*/ 	.word	0x0000007c


	//----- nvinfo : EIATTR_KPARAM_INFO
	.align		4
.L_11:
        /*0008*/ 	.byte	0x04, 0x17
        /*000a*/ 	.short	(.L_13 - .L_12)
.L_12:
        /*000c*/ 	.word	0x00000000
        /*0010*/ 	.short	0x0007
        /*0012*/ 	.short	0x0038
        /*0014*/ 	.byte	0x00, 0xf0, 0x11, 0x00


	//----- nvinfo : EIATTR_KPARAM_INFO
	.align		4
.L_13:
        /*0018*/ 	.byte	0x04, 0x17
        /*001a*/ 	.short	(.L_15 - .L_14)
.L_14:
        /*001c*/ 	.word	0x00000000
        /*0020*/ 	.short	0x0006
        /*0022*/ 	.short	0x0030
        /*0024*/ 	.byte	0x00, 0xf4, 0x21, 0x00


	//----- nvinfo : EIATTR_KPARAM_INFO
	.align		4
.L_15:
        /*0028*/ 	.byte	0x04, 0x17
        /*002a*/ 	.short	(.L_17 - .L_16)
.L_16:
        /*002c*/ 	.word	0x00000000
        /*0030*/ 	.short	0x0005
        /*0032*/ 	.short	0x0028
        /*0034*/ 	.byte	0x00, 0xf4, 0x21, 0x00


	//----- nvinfo : EIATTR_KPARAM_INFO
	.align		4
.L_17:
        /*0038*/ 	.byte	0x04, 0x17
        /*003a*/ 	.short	(.L_19 - .L_18)
.L_18:
        /*003c*/ 	.word	0x00000000
        /*0040*/ 	.short	0x0004
        /*0042*/ 	.short	0x0020
        /*0044*/ 	.byte	0x00, 0xf4, 0x21, 0x00


	//----- nvinfo : EIATTR_KPARAM_INFO
	.align		4
.L_19:
        /*0048*/ 	.byte	0x04, 0x17
        /*004a*/ 	.short	(.L_21 - .L_20)
.L_20:
        /*004c*/ 	.word	0x00000000
        /*0050*/ 	.short	0x0003
        /*0052*/ 	.short	0x0018
        /*0054*/ 	.byte	0x00, 0xf4, 0x21, 0x00


	//----- nvinfo : EIATTR_KPARAM_INFO
	.align		4
.L_21:
        /*0058*/ 	.byte	0x04, 0x17
        /*005a*/ 	.short	(.L_23 - .L_22)
.L_22:
        /*005c*/ 	.word	0x00000000
        /*0060*/ 	.short	0x0002
        /*0062*/ 	.short	0x0010
        /*0064*/ 	.byte	0x00, 0xf4, 0x21, 0x00


	//----- nvinfo : EIATTR_KPARAM_INFO
	.align		4
.L_23:
        /*0068*/ 	.byte	0x04, 0x17
        /*006a*/ 	.short	(.L_25 - .L_24)
.L_24:
        /*006c*/ 	.word	0x00000000
        /*0070*/ 	.short	0x0001
        /*0072*/ 	.short	0x0008
        /*0074*/ 	.byte	0x00, 0xf4, 0x21, 0x00


	//----- nvinfo : EIATTR_KPARAM_INFO
	.align		4
.L_25:
        /*0078*/ 	.byte	0x04, 0x17
        /*007a*/ 	.short	(.L_27 - .L_26)
.L_26:
        /*007c*/ 	.word	0x00000000
        /*0080*/ 	.short	0x0000
        /*0082*/ 	.short	0x0000
        /*0084*/ 	.byte	0x00, 0xf4, 0x21, 0x00


	//----- nvinfo : EIATTR_SPARSE_MMA_MASK
	.align		4
.L_27:
        /*0088*/ 	.byte	0x03, 0x50
        /*008a*/ 	.short	0x0000


	//----- nvinfo : EIATTR_MAXREG_COUNT
	.align		4
        /*008c*/ 	.byte	0x03, 0x1b
        /*008e*/ 	.short	0x00ff


	//----- nvinfo : EIATTR_EXIT_INSTR_OFFSETS
	.align		4
        /*0090*/ 	.byte	0x04, 0x1c
        /*0092*/ 	.short	(.L_29 - .L_28)


	//   ....[0]....
.L_28:
        /*0094*/ 	.word	0x00000380


	//   ....[1]....
        /*0098*/ 	.word	0x000003a0


	//----- nvinfo : EIATTR_REQNTID
	.align		4
.L_29:
        /*009c*/ 	.byte	0x04, 0x10
        /*009e*/ 	.short	(.L_31 - .L_30)
.L_30:
        /*00a0*/ 	.word	0x00000080
        /*00a4*/ 	.word	0x00000001
        /*00a8*/ 	.word	0x00000001


	//----- nvinfo : EIATTR_CBANK_PARAM_SIZE
	.align		4
.L_31:
        /*00ac*/ 	.byte	0x03, 0x19
        /*00ae*/ 	.short	0x003c


	//----- nvinfo : EIATTR_PARAM_CBANK
	.align		4
        /*00b0*/ 	.byte	0x04, 0x0a
        /*00b2*/ 	.short	(.L_33 - .L_32)
	.align		4
.L_32:
        /*00b4*/ 	.word	index@(.nv.constant0.triton_poi_fused__native_batch_norm_legit_no_training_relu_threshold_backward_6)
        /*00b8*/ 	.short	0x0210
        /*00ba*/ 	.short	0x003c


	//----- nvinfo : EIATTR_SW_WAR
	.align		4
.L_33:
        /*00bc*/ 	.byte	0x04, 0x36
        /*00be*/ 	.short	(.L_35 - .L_34)
.L_34:
        /*00c0*/ 	.word	0x00000008
.L_35:


//--------------------- .nv.callgraph             --------------------------
	.section	.nv.callgraph,"",@"SHT_CUDA_CALLGRAPH"
	.align	4
	.sectionentsize	8
	.align		4
        /*0000*/ 	.word	0x00000000
	.align		4
        /*0004*/ 	.word	0xffffffff
	.align		4
        /*0008*/ 	.word	0x00000000
	.align		4
        /*000c*/ 	.word	0xfffffffe
	.align		4
        /*0010*/ 	.word	0x00000000
	.align		4
        /*0014*/ 	.word	0xfffffffd
	.align		4
        /*0018*/ 	.word	0x00000000
	.align		4
        /*001c*/ 	.word	0xfffffffc


//--------------------- .nv.constant4             --------------------------
	.section	.nv.constant4,"a",@progbits
	.align	8
	.align		8
.nv.constant4:
        /*0000*/ 	.dword	_$_str
	.align		8
        /*0008*/ 	.dword	_$_str_$_2


//--------------------- .text.triton_poi_fused__native_batch_norm_legit_no_training_relu_threshold_backward_6 --------------------------
	.section	.text.triton_poi_fused__native_batch_norm_legit_no_training_relu_threshold_backward_6,"ax",@progbits
	.align	128
        .global         triton_poi_fused__native_batch_norm_legit_no_training_relu_threshold_backward_6
        .type           triton_poi_fused__native_batch_norm_legit_no_training_relu_threshold_backward_6,@function
        .size           triton_poi_fused__native_batch_norm_legit_no_training_relu_threshold_backward_6,(.L_x_1 - triton_poi_fused__native_batch_norm_legit_no_training_relu_threshold_backward_6)
        .other          triton_poi_fused__native_batch_norm_legit_no_training_relu_threshold_backward_6,@"STO_CUDA_ENTRY STV_DEFAULT"
triton_poi_fused__native_batch_norm_legit_no_training_relu_threshold_backward_6:
.text.triton_poi_fused__native_batch_norm_legit_no_training_relu_threshold_backward_6:
[----:B------:R-:W0:Y:S01]  /*0000*/  LDC R1, c[0x0][0x28] ;  /* 0x00000a00ff017b82 */ /* 0x000e220000000800 */
[----:B------:R-:W1:Y:S07]  /*0010*/  S2R R0, SR_TID.X ;  /* 0x0000000000007919 */ /* 0x000e6e0000002100 */
[----:B------:R-:W2:Y:S01]  /*0020*/  LDC.64 R8, c[0x0][0x220] ;  /* 0x00008800ff087b82 */ /* 0x000ea20000000a00 */
[----:B------:R-:W-:Y:S01]  /*0030*/  IMAD.MOV.U32 R14, RZ, RZ, RZ ;  /* 0x000000ffff0e7224 */ /* 0x000fe200078e00ff */
[----:B------:R-:W-:Y:S01]  /*0040*/  ULDC.64 UR4, c[0x0][0x208] ;  /* 0x0000820000047ab9 */ /* 0x000fe20000000a00 */
[----:B------:R-:W3:Y:S01]  /*0050*/  S2R R3, SR_CTAID.X ;  /* 0x0000000000037919 */ /* 0x000ee20000002500 */
[----:B------:R-:W-:-:S04]  /*0060*/  ULDC.64 UR6, c[0x0][0x240] ;  /* 0x0000900000067ab9 */ /* 0x000fc80000000a00 */
[----:B------:R-:W4:Y:S08]  /*0070*/  LDC.64 R4, c[0x0][0x210] ;  /* 0x00008400ff047b82 */ /* 0x000f300000000a00 */
[----:B------:R-:W5:Y:S08]  /*0080*/  LDC.64 R6, c[0x0][0x218] ;  /* 0x00008600ff067b82 */ /* 0x000f700000000a00 */
[----:B------:R-:W5:Y:S01]  /*0090*/  LDC.64 R10, c[0x0][0x228] ;  /* 0x00008a00ff0a7b82 */ /* 0x000f620000000a00 */
[----:B-1----:R-:W-:-:S07]  /*00a0*/  LOP3.LUT R0, R0, 0x7f, RZ, 0xc0, !PT ;  /* 0x0000007f00007812 */ /* 0x002fce00078ec0ff */
[----:B------:R-:W1:Y:S01]  /*00b0*/  LDC.64 R12, c[0x0][0x230] ;  /* 0x00008c00ff0c7b82 */ /* 0x000e620000000a00 */
[----:B---3--:R-:W-:Y:S01]  /*00c0*/  SHF.R.S32.HI R2, RZ, 0x18, R3 ;  /* 0x00000018ff027819 */ /* 0x008fe20000011403 */
[----:B------:R-:W-:-:S03]  /*00d0*/  IMAD R0, R3, 0x80, R0 ;  /* 0x0000008003007824 */ /* 0x000fc600078e0200 */
[----:B------:R-:W-:Y:S02]  /*00e0*/  SGXT R3, R2, 0x1 ;  /* 0x000000010203781a */ /* 0x000fe40000000200 */
[----:B------:R-:W-:Y:S02]  /*00f0*/  ISETP.GE.AND P0, PT, R0, 0x100, PT ;  /* 0x000001000000780c */ /* 0x000fe40003f06270 */
[----:B------:R-:W-:-:S04]  /*0100*/  LEA.HI R3, R3, R0, RZ, 0x4 ;  /* 0x0000000003037211 */ /* 0x000fc800078f20ff */
[----:B------:R-:W-:-:S04]  /*0110*/  SHF.R.S32.HI R3, RZ, 0x4, R3 ;  /* 0x00000004ff037819 */ /* 0x000fc80000011403 */
[----:B------:R-:W-:-:S04]  /*0120*/  LEA.HI R2, R3, R3, RZ, 0x2 ;  /* 0x0000000303027211 */ /* 0x000fc800078f10ff */
[----:B------:R-:W-:-:S05]  /*0130*/  LOP3.LUT R2, R2, 0xfffffffc, RZ, 0xc0, !PT ;  /* 0xfffffffc02027812 */ /* 0x000fca00078ec0ff */
[----:B------:R-:W-:-:S04]  /*0140*/  IMAD.IADD R15, R3, 0x1, -R2 ;  /* 0x00000001030f7824 */ /* 0x000fc800078e0a02 */
[----:B--2---:R-:W-:-:S05]  /*0150*/  IMAD.WIDE R8, R15, 0x4, R8 ;  /* 0x000000040f087825 */ /* 0x004fca00078e0208 */
[----:B------:R2:W3:Y:S01]  /*0160*/  @!P0 LDG.E.EL R14, desc[UR4][R8.64] ;  /* 0x00000004080e8981 */ /* 0x0004e2000c2e1900 */
[----:B------:R-:W-:Y:S01]  /*0170*/  CS2R R2, SRZ ;  /* 0x0000000000027805 */ /* 0x000fe2000001ff00 */
[----:B----4-:R-:W-:-:S04]  /*0180*/  IMAD.WIDE R4, R0, 0x4, R4 ;  /* 0x0000000400047825 */ /* 0x010fc800078e0204 */
[C---:B-----5:R-:W-:Y:S01]  /*0190*/  IMAD.WIDE R6, R15.reuse, 0x4, R6 ;  /* 0x000000040f067825 */ /* 0x060fe200078e0206 */
[----:B------:R4:W5:Y:S03]  /*01a0*/  @!P0 LDG.E R2, desc[UR4][R4.64] ;  /* 0x0000000404028981 */ /* 0x000966000c1e1900 */
[C---:B0-2---:R-:W-:Y:S01]  /*01b0*/  IMAD.WIDE R8, R15.reuse, 0x4, R10 ;  /* 0x000000040f087825 */ /* 0x045fe200078e020a */
[----:B------:R0:W5:Y:S03]  /*01c0*/  @!P0 LDG.E.EL R3, desc[UR4][R6.64] ;  /* 0x0000000406038981 */ /* 0x000166000c2e1900 */
[----:B-1----:R-:W-:Y:S01]  /*01d0*/  IMAD.WIDE R10, R15, 0x4, R12 ;  /* 0x000000040f0a7825 */ /* 0x002fe200078e020c */
[----:B------:R-:W-:-:S06]  /*01e0*/  CS2R R12, SRZ ;  /* 0x00000000000c7805 */ /* 0x000fcc000001ff00 */
[----:B------:R-:W2:Y:S01]  /*01f0*/  @!P0 LDG.E.EL R12, desc[UR4][R8.64] ;  /* 0x00000004080c8981 */ /* 0x000ea2000c2e1900 */
[----:B----4-:R-:W-:Y:S01]  /*0200*/  IMAD.MOV.U32 R4, RZ, RZ, 0x3e800000 ;  /* 0x3e800000ff047424 */ /* 0x010fe200078e00ff */
[----:B0-----:R-:W0:Y:S02]  /*0210*/  LDC.64 R6, c[0x0][0x238] ;  /* 0x00008e00ff067b82 */ /* 0x001e240000000a00 */
[----:B------:R-:W2:Y:S01]  /*0220*/  @!P0 LDG.E.EL R13, desc[UR4][R10.64] ;  /* 0x000000040a0d8981 */ /* 0x000ea2000c2e1900 */
[----:B---3--:R-:W-:-:S04]  /*0230*/  FADD R14, R14, 9.9999997473787516356e-06 ;  /* 0x3727c5ac0e0e7421 */ /* 0x008fc80000000000 */
[----:B------:R-:W1:Y:S01]  /*0240*/  MUFU.SQRT R15, R14 ;  /* 0x0000000e000f7308 */ /* 0x000e620000002000 */
[----:B-----5:R-:W-:Y:S01]  /*0250*/  FADD R2, -R3, R2 ;  /* 0x0000000203027221 */ /* 0x020fe20000000100 */
[C---:B-1----:R-:W-:Y:S02]  /*0260*/  FSETP.GT.AND P1, PT, R15.reuse, 8.50705917302346158658e+37, PT ;  /* 0x7e8000000f00780b */ /* 0x042fe40003f24000 */
[----:B------:R-:W-:Y:S02]  /*0270*/  FSETP.GEU.AND P2, PT, R15, 1.175494350822287508e-38, PT ;  /* 0x008000000f00780b */ /* 0x000fe40003f4e000 */
[----:B------:R-:W-:-:S09]  /*0280*/  FSEL R4, R4, 1, P1 ;  /* 0x3f80000004047808 */ /* 0x000fd20000800000 */
[----:B------:R-:W-:Y:S02]  /*0290*/  @P1 FMUL R15, R15, 0.25 ;  /* 0x3e8000000f0f1820 */ /* 0x000fe40000400000 */
[----:B------:R-:W-:Y:S02]  /*02a0*/  @!P2 FMUL R4, R4, 16777216 ;  /* 0x4b8000000404a820 */ /* 0x000fe40000400000 */
[----:B------:R-:W-:-:S06]  /*02b0*/  @!P2 FMUL R15, R15, 16777216 ;  /* 0x4b8000000f0fa820 */ /* 0x000fcc0000400000 */
[----:B------:R-:W1:Y:S02]  /*02c0*/  MUFU.RCP R15, R15 ;  /* 0x0000000f000f7308 */ /* 0x000e640000001000 */
[----:B-1----:R-:W-:-:S04]  /*02d0*/  FMUL R3, R15, R4 ;  /* 0x000000040f037220 */ /* 0x002fc80000400000 */
[----:B------:R-:W-:-:S04]  /*02e0*/  FMUL R2, R2, R3 ;  /* 0x0000000302027220 */ /* 0x000fc80000400000 */
[----:B--2---:R-:W-:-:S05]  /*02f0*/  FFMA R2, R2, R12, R13 ;  /* 0x0000000c02027223 */ /* 0x004fca000000000d */
[----:B------:R-:W-:-:S04]  /*0300*/  FSETP.GEU.AND P1, PT, R2, RZ, PT ;  /* 0x000000ff0200720b */ /* 0x000fc80003f2e000 */
[----:B------:R-:W-:Y:S01]  /*0310*/  FSEL R9, R2, RZ, P1 ;  /* 0x000000ff02097208 */ /* 0x000fe20000800000 */
[C---:B0-----:R-:W-:Y:S01]  /*0320*/  IMAD.WIDE R2, R0.reuse, 0x4, R6 ;  /* 0x0000000400027825 */ /* 0x041fe200078e0206 */
[----:B------:R-:W-:Y:S02]  /*0330*/  IADD3 R4, P1, R0, UR6, RZ ;  /* 0x0000000600047c10 */ /* 0x000fe4000ff3e0ff */
[----:B------:R-:W-:Y:S02]  /*0340*/  FSETP.GTU.AND P2, PT, R9, RZ, PT ;  /* 0x000000ff0900720b */ /* 0x000fe40003f4c000 */
[----:B------:R-:W-:Y:S01]  /*0350*/  LEA.HI.X.SX32 R5, R0, UR7, 0x1, P1 ;  /* 0x0000000700057c11 */ /* 0x000fe200088f0eff */
[----:B------:R0:W-:Y:S01]  /*0360*/  @!P0 STG.E desc[UR4][R2.64], R9 ;  /* 0x0000000902008986 */ /* 0x0001e2000c101904 */
[----:B------:R-:W-:Y:S01]  /*0370*/  SEL R7, RZ, 0x1, P2 ;  /* 0x00000001ff077807 */ /* 0x000fe20001000000 */
[----:B0-----:R-:W-:Y:S08]  /*0380*/  @P0 EXIT ;  /* 0x000000000000094d */ /* 0x001ff00003800000 */
[----:B------:R-:W-:Y:S01]  /*0390*/  STG.E.U8 desc[UR4][R4.64], R7 ;  /* 0x0000000704007986 */ /* 0x000fe2000c101104 */
[----:B------:R-:W-:Y:S05]  /*03a0*/  EXIT ;  /* 0x000000000000794d */ /* 0x000fea0003800000 */
.L_x_0:
[----:B------:R-:W-:-:S00]  /*03b0*/  BRA `(.L_x_0) ;  /* 0xfffffffc00fc7947 */ /* 0x000fc0000383ffff */
[----:B------:R-:W-:-:S00]  /*03c0*/  NOP ;  /* 0x0000000000007918 */ /* 0x000fc00000000000 */
        /* <DEDUP_REMOVED lines=11> */
.L_x_1:


//--------------------- .nv.global.init           --------------------------
	.section	.nv.global.init,"aw",@progbits
.nv.global.init:
	.type		_$_str,@object
	.size		_$_str,(_$_str_$_2 - _$_str)
_$_str:
        /*0000*/ 	.byte	0x5f, 0x5f, 0x43, 0x55, 0x44, 0x41, 0x5f, 0x46, 0x54, 0x5a, 0x00
	.type		_$_str_$_2,@object
	.size		_$_str_$_2,(.L_1 - _$_str_$_2)
_$_str_$_2:
        /*000b*/ 	.byte	0x5f, 0x5f, 0x43, 0x55, 0x44, 0x41, 0x5f, 0x50, 0x52, 0x45, 0x43, 0x5f, 0x53, 0x51, 0x52, 0x54
        /*001b*/ 	.byte	0x00
.L_1:


//--------------------- .nv.constant0.triton_poi_fused__native_batch_norm_legit_no_training_relu_threshold_backward_6 --------------------------
	.section	.nv.constant0.triton_poi_fused__native_batch_norm_legit_no_training_relu_threshold_backward_6,"a",@progbits
	.sectionflags	@""
	.align	4
.nv.constant0.triton_poi_fused__native_batch_norm_legit_no_training_relu_threshold_backward_6:
	.zero		588
